	.headerflags	@"EF_CUDA_TEXMODE_UNIFIED EF_CUDA_64BIT_ADDRESS EF_CUDA_ACCELERATORS EF_CUDA_SM90 EF_CUDA_VIRTUAL_SM(EF_CUDA_SM90)"
	.elftype	@"ET_EXEC"


//--------------------- .nv.info                  --------------------------
	.section	.nv.info,"",@"SHT_CUDA_INFO"
	.align	4


	//----- nvinfo : EIATTR_REGCOUNT
	.align		4
        /*0000*/ 	.byte	0x04, 0x2f
        /*0002*/ 	.short	(.L_1 - .L_0)
	.align		4
.L_0:
        /*0004*/ 	.word	index@(triton_poi_fused_convolution_19)
        /*0008*/ 	.word	0x0000000c


	//----- nvinfo : EIATTR_MIN_STACK_SIZE
	.align		4
.L_1:
        /*000c*/ 	.byte	0x04, 0x12
        /*000e*/ 	.short	(.L_3 - .L_2)
	.align		4
.L_2:
        /*0010*/ 	.word	index@(triton_poi_fused_convolution_19)
        /*0014*/ 	.word	0x00000000


	//----- nvinfo : EIATTR_FRAME_SIZE
	.align		4
.L_3:
        /*0018*/ 	.byte	0x04, 0x11
        /*001a*/ 	.short	(.L_5 - .L_4)
	.align		4
.L_4:
        /*001c*/ 	.word	index@(triton_poi_fused_convolution_19)
        /*0020*/ 	.word	0x00000000


	//----- nvinfo : EIATTR_MIN_STACK_SIZE
	.align		4
.L_5:
        /*0024*/ 	.byte	0x04, 0x12
        /*0026*/ 	.short	(.L_7 - .L_6)
	.align		4
.L_6:
        /*0028*/ 	.word	index@(triton_poi_fused_convolution_19)
        /*002c*/ 	.word	0x00000000
.L_7:


//--------------------- .nv.info.triton_poi_fused_convolution_19 --------------------------
	.section	.nv.info.triton_poi_fused_convolution_19,"",@"SHT_CUDA_INFO"
	.sectionflags	@""
	.align	4


	//----- nvinfo : EIATTR_CUDA_API_VERSION
	.align		4
        /*0000*/ 	.byte	0x04, 0x37
        /*0002*/ 	.short	(.L_9 - .L_8)
.L_8:
        /*0004*/ 	.word	0x0000007c


	//----- nvinfo : EIATTR_KPARAM_INFO
	.align		4
.L_9:
        /*0008*/ 	.byte	0x04, 0x17
        /*000a*/ 	.short	(.L_11 - .L_10)
.L_10:
        /*000c*/ 	.word	0x00000000
        /*0010*/ 	.short	0x0002
        /*0012*/ 	.short	0x0010
        /*0014*/ 	.byte	0x00, 0xf0, 0x11, 0x00


	//----- nvinfo : EIATTR_KPARAM_INFO
	.align		4
.L_11:
        /*0018*/ 	.byte	0x04, 0x17
        /*001a*/ 	.short	(.L_13 - .L_12)
.L_12:
        /*001c*/ 	.word	0x00000000
        /*0020*/ 	.short	0x0001
        /*0022*/ 	.short	0x0008
        /*0024*/ 	.byte	0x00, 0xf4, 0x21, 0x00


	//----- nvinfo : EIATTR_KPARAM_INFO
	.align		4
.L_13:
        /*0028*/ 	.byte	0x04, 0x17
        /*002a*/ 	.short	(.L_15 - .L_14)
.L_14:
        /*002c*/ 	.word	0x00000000
        /*0030*/ 	.short	0x0000
        /*0032*/ 	.short	0x0000
        /*0034*/ 	.byte	0x00, 0xf4, 0x21, 0x00


	//----- nvinfo : EIATTR_SPARSE_MMA_MASK
	.align		4
.L_15:
        /*0038*/ 	.byte	0x03, 0x50
        /*003a*/ 	.short	0x0000


	//----- nvinfo : EIATTR_MAXREG_COUNT
	.align		4
        /*003c*/ 	.byte	0x03, 0x1b
        /*003e*/ 	.short	0x00ff


	//----- nvinfo : EIATTR_EXIT_INSTR_OFFSETS
	.align		4
        /*0040*/ 	.byte	0x04, 0x1c
        /*0042*/ 	.short	(.L_17 - .L_16)


	//   ....[0]....
.L_16:
        /*0044*/ 	.word	0x00000170


	//----- nvinfo : EIATTR_REQNTID
	.align		4
.L_17:
        /*0048*/ 	.byte	0x04, 0x10
        /*004a*/ 	.short	(.L_19 - .L_18)
.L_18:
        /*004c*/ 	.word	0x00000100
        /*0050*/ 	.word	0x00000001
        /*0054*/ 	.word	0x00000001


	//----- nvinfo : EIATTR_CBANK_PARAM_SIZE
	.align		4
.L_19:
        /*0058*/ 	.byte	0x03, 0x19
        /*005a*/ 	.short	0x0014


	//----- nvinfo : EIATTR_PARAM_CBANK
	.align		4
        /*005c*/ 	.byte	0x04, 0x0a
        /*005e*/ 	.short	(.L_21 - .L_20)
	.align		4
.L_20:
        /*0060*/ 	.word	index@(.nv.constant0.triton_poi_fused_convolution_19)
        /*0064*/ 	.short	0x0210
        /*0066*/ 	.short	0x0014


	//----- nvinfo : EIATTR_SW_WAR
	.align		4
.L_21:
        /*0068*/ 	.byte	0x04, 0x36
        /*006a*/ 	.short	(.L_23 - .L_22)
.L_22:
        /*006c*/ 	.word	0x00000008
.L_23:


//--------------------- .nv.callgraph             --------------------------
	.section	.nv.callgraph,"",@"SHT_CUDA_CALLGRAPH"
	.align	4
	.sectionentsize	8
	.align		4
        /*0000*/ 	.word	0x00000000
	.align		4
        /*0004*/ 	.word	0xffffffff
	.align		4
        /*0008*/ 	.word	0x00000000
	.align		4
        /*000c*/ 	.word	0xfffffffe
	.align		4
        /*0010*/ 	.word	0x00000000
	.align		4
        /*0014*/ 	.word	0xfffffffd
	.align		4
        /*0018*/ 	.word	0x00000000
	.align		4
        /*001c*/ 	.word	0xfffffffc


//--------------------- .text.triton_poi_fused_convolution_19 --------------------------
	.section	.text.triton_poi_fused_convolution_19,"ax",@progbits
	.align	128
        .global         triton_poi_fused_convolution_19
        .type           triton_poi_fused_convolution_19,@function
        .size           triton_poi_fused_convolution_19,(.L_x_1 - triton_poi_fused_convolution_19)
        .other          triton_poi_fused_convolution_19,@"STO_CUDA_ENTRY STV_DEFAULT"
triton_poi_fused_convolution_19:
.text.triton_poi_fused_convolution_19:
[----:B------:R-:W-:Y:S01]  /*0000*/  LDC R1, c[0x0][0x28] ;  /* 0x00000a00ff017b82 */ /* 0x000fe20000000800 */
[----:B------:R-:W1:Y:S07]  /*0010*/  S2R R0, SR_TID.X ;  /* 0x0000000000007919 */ /* 0x000e6e0000002100 */
[----:B------:R-:W2:Y:S01]  /*0020*/  LDC.64 R4, c[0x0][0x218] ;  /* 0x00008600ff047b82 */ /* 0x000ea20000000a00 */
[----:B------:R-:W-:Y:S01]  /*0030*/  ULDC.64 UR4, c[0x0][0x208] ;  /* 0x0000820000047ab9 */ /* 0x000fe20000000a00 */
[----:B------:R-:W3:Y:S06]  /*0040*/  S2R R7, SR_CTAID.X ;  /* 0x0000000000077919 */ /* 0x000eec0000002500 */
[----:B------:R-:W4:Y:S01]  /*0050*/  LDC.64 R2, c[0x0][0x210] ;  /* 0x00008400ff027b82 */ /* 0x000f220000000a00 */
[----:B-1----:R-:W-:Y:S01]  /*0060*/  IMAD.SHL.U32 R0, R0, 0x2, RZ ;  /* 0x0000000200007824 */ /* 0x002fe200078e00ff */
[----:B---3--:R-:W-:-:S04]  /*0070*/  SHF.R.S32.HI R6, RZ, 0x16, R7 ;  /* 0x00000016ff067819 */ /* 0x008fc80000011407 */
[----:B------:R-:W-:Y:S02]  /*0080*/  LOP3.LUT R0, R0, 0x1fe, RZ, 0xc0, !PT ;  /* 0x000001fe00007812 */ /* 0x000fe400078ec0ff */
[----:B------:R-:W-:-:S03]  /*0090*/  SGXT R6, R6, 0x1 ;  /* 0x000000010606781a */ /* 0x000fc60000000200 */
[----:B------:R-:W-:-:S04]  /*00a0*/  IMAD R7, R7, 0x200, R0 ;  /* 0x0000020007077824 */ /* 0x000fc800078e0200 */
[----:B----4-:R-:W-:Y:S01]  /*00b0*/  IMAD.WIDE R2, R7, 0x4, R2 ;  /* 0x0000000407027825 */ /* 0x010fe200078e0202 */
[----:B------:R-:W-:-:S04]  /*00c0*/  LEA.HI R6, R6, R7, RZ, 0x8 ;  /* 0x0000000706067211 */ /* 0x000fc800078f40ff */
[----:B------:R-:W-:-:S04]  /*00d0*/  SHF.R.S32.HI R6, RZ, 0x8, R6 ;  /* 0x00000008ff067819 */ /* 0x000fc80000011406 */
[----:B------:R-:W-:-:S04]  /*00e0*/  LEA.HI R0, R6, R6, RZ, 0x8 ;  /* 0x0000000606007211 */ /* 0x000fc800078f40ff */
[----:B------:R-:W-:-:S05]  /*00f0*/  LOP3.LUT R9, R0, 0xffffff00, RZ, 0xc0, !PT ;  /* 0xffffff0000097812 */ /* 0x000fca00078ec0ff */
[----:B------:R-:W-:Y:S02]  /*0100*/  IMAD.IADD R9, R6, 0x1, -R9 ;  /* 0x0000000106097824 */ /* 0x000fe400078e0a09 */
[----:B------:R-:W3:Y:S02]  /*0110*/  LDG.E.64 R6, desc[UR4][R2.64] ;  /* 0x0000000402067981 */ /* 0x000ee4000c1e1b00 */
[----:B--2---:R-:W-:-:S06]  /*0120*/  IMAD.WIDE R4, R9, 0x4, R4 ;  /* 0x0000000409047825 */ /* 0x004fcc00078e0204 */
[----:B------:R-:W3:Y:S02]  /*0130*/  LDG.E.EL R4, desc[UR4][R4.64] ;  /* 0x0000000404047981 */ /* 0x000ee4000c2e1900 */
[--C-:B---3--:R-:W-:Y:S01]  /*0140*/  FADD R6, R6, R4.reuse ;  /* 0x0000000406067221 */ /* 0x108fe20000000000 */
[----:B------:R-:W-:-:S05]  /*0150*/  FADD R7, R7, R4 ;  /* 0x0000000407077221 */ /* 0x000fca0000000000 */
[----:B------:R-:W-:Y:S01]  /*0160*/  STG.E.64 desc[UR4][R2.64], R6 ;  /* 0x0000000602007986 */ /* 0x000fe2000c101b04 */
[----:B------:R-:W-:Y:S05]  /*0170*/  EXIT ;  /* 0x000000000000794d */ /* 0x000fea0003800000 */
.L_x_0:
[----:B------:R-:W-:-:S00]  /*0180*/  BRA `(.L_x_0) ;  /* 0xfffffffc00fc7947 */ /* 0x000fc0000383ffff */
[----:B------:R-:W-:-:S00]  /*0190*/  NOP ;  /* 0x0000000000007918 */ /* 0x000fc00000000000 */
        /* <DEDUP_REMOVED lines=14> */
.L_x_1:


//--------------------- .nv.constant0.triton_poi_fused_convolution_19 --------------------------
	.section	.nv.constant0.triton_poi_fused_convolution_19,"a",@progbits
	.sectionflags	@""
	.align	4
.nv.constant0.triton_poi_fused_convolution_19:
	.zero		548
